	.headerflags	@"EF_CUDA_TEXMODE_UNIFIED EF_CUDA_64BIT_ADDRESS EF_CUDA_ACCELERATORS EF_CUDA_SM90 EF_CUDA_VIRTUAL_SM(EF_CUDA_SM90)"
	.elftype	@"ET_EXEC"


//--------------------- .nv.info                  --------------------------
	.section	.nv.info,"",@"SHT_CUDA_INFO"
	.align	4


	//----- nvinfo : EIATTR_REGCOUNT
	.align		4
        /*0000*/ 	.byte	0x04, 0x2f
        /*0002*/ 	.short	(.L_1 - .L_0)
	.align		4
.L_0:
        /*0004*/ 	.word	index@(triton_poi_fused_add_mean_std_7)
        /*0008*/ 	.word	0x00000017


	//----- nvinfo : EIATTR_MIN_STACK_SIZE
	.align		4
.L_1:
        /*000c*/ 	.byte	0x04, 0x12
        /*000e*/ 	.short	(.L_3 - .L_2)
	.align		4
.L_2:
        /*0010*/ 	.word	index@(triton_poi_fused_add_mean_std_7)
        /*0014*/ 	.word	0x00000000


	//----- nvinfo : EIATTR_FRAME_SIZE
	.align		4
.L_3:
        /*0018*/ 	.byte	0x04, 0x11
        /*001a*/ 	.short	(.L_5 - .L_4)
	.align		4
.L_4:
        /*001c*/ 	.word	index@(triton_poi_fused_add_mean_std_7)
        /*0020*/ 	.word	0x00000000


	//----- nvinfo : EIATTR_MIN_STACK_SIZE
	.align		4
.L_5:
        /*0024*/ 	.byte	0x04, 0x12
        /*0026*/ 	.short	(.L_7 - .L_6)
	.align		4
.L_6:
        /*0028*/ 	.word	index@(triton_poi_fused_add_mean_std_7)
        /*002c*/ 	.word	0x00000000
.L_7:


//--------------------- .nv.info.triton_poi_fused_add_mean_std_7 --------------------------
	.section	.nv.info.triton_poi_fused_add_mean_std_7,"",@"SHT_CUDA_INFO"
	.sectionflags	@""
	.align	4


	//----- nvinfo : EIATTR_CUDA_API_VERSION
	.align		4
        /*0000*/ 	.byte	0x04, 0x37
        /*0002*/ 	.short	(.L_9 - .L_8)
.L_8:
        /*0004*/ 	.word	0x0000007c


	//----- nvinfo : EIATTR_KPARAM_INFO
	.align		4
.L_9:
        /*0008*/ 	.byte	0x04, 0x17
        /*000a*/ 	.short	(.L_11 - .L_10)
.L_10:
        /*000c*/ 	.word	0x00000000
        /*0010*/ 	.short	0x0005
        /*0012*/ 	.short	0x0028
        /*0014*/ 	.byte	0x00, 0xf0, 0x11, 0x00


	//----- nvinfo : EIATTR_KPARAM_INFO
	.align		4
.L_11:
        /*0018*/ 	.byte	0x04, 0x17
        /*001a*/ 	.short	(.L_13 - .L_12)
.L_12:
        /*001c*/ 	.word	0x00000000
        /*0020*/ 	.short	0x0004
        /*0022*/ 	.short	0x0020
        /*0024*/ 	.byte	0x00, 0xf4, 0x21, 0x00


	//----- nvinfo : EIATTR_KPARAM_INFO
	.align		4
.L_13:
        /*0028*/ 	.byte	0x04, 0x17
        /*002a*/ 	.short	(.L_15 - .L_14)
.L_14:
        /*002c*/ 	.word	0x00000000
        /*0030*/ 	.short	0x0003
        /*0032*/ 	.short	0x0018
        /*0034*/ 	.byte	0x00, 0xf4, 0x21, 0x00


	//----- nvinfo : EIATTR_KPARAM_INFO
	.align		4
.L_15:
        /*0038*/ 	.byte	0x04, 0x17
        /*003a*/ 	.short	(.L_17 - .L_16)
.L_16:
        /*003c*/ 	.word	0x00000000
        /*0040*/ 	.short	0x0002
        /*0042*/ 	.short	0x0010
        /*0044*/ 	.byte	0x00, 0xf4, 0x21, 0x00


	//----- nvinfo : EIATTR_KPARAM_INFO
	.align		4
.L_17:
        /*0048*/ 	.byte	0x04, 0x17
        /*004a*/ 	.short	(.L_19 - .L_18)
.L_18:
        /*004c*/ 	.word	0x00000000
        /*0050*/ 	.short	0x0001
        /*0052*/ 	.short	0x0008
        /*0054*/ 	.byte	0x00, 0xf4, 0x21, 0x00


	//----- nvinfo : EIATTR_KPARAM_INFO
	.align		4
.L_19:
        /*0058*/ 	.byte	0x04, 0x17
        /*005a*/ 	.short	(.L_21 - .L_20)
.L_20:
        /*005c*/ 	.word	0x00000000
        /*0060*/ 	.short	0x0000
        /*0062*/ 	.short	0x0000
        /*0064*/ 	.byte	0x00, 0xf4, 0x21, 0x00


	//----- nvinfo : EIATTR_SPARSE_MMA_MASK
	.align		4
.L_21:
        /*0068*/ 	.byte	0x03, 0x50
        /*006a*/ 	.short	0x0000


	//----- nvinfo : EIATTR_MAXREG_COUNT
	.align		4
        /*006c*/ 	.byte	0x03, 0x1b
        /*006e*/ 	.short	0x00ff


	//----- nvinfo : EIATTR_EXIT_INSTR_OFFSETS
	.align		4
        /*0070*/ 	.byte	0x04, 0x1c
        /*0072*/ 	.short	(.L_23 - .L_22)


	//   ....[0]....
.L_22:
        /*0074*/ 	.word	0x000003b0


	//   ....[1]....
        /*0078*/ 	.word	0x000003e0


	//----- nvinfo : EIATTR_REQNTID
	.align		4
.L_23:
        /*007c*/ 	.byte	0x04, 0x10
        /*007e*/ 	.short	(.L_25 - .L_24)
.L_24:
        /*0080*/ 	.word	0x00000020
        /*0084*/ 	.word	0x00000001
        /*0088*/ 	.word	0x00000001


	//----- nvinfo : EIATTR_CBANK_PARAM_SIZE
	.align		4
.L_25:
        /*008c*/ 	.byte	0x03, 0x19
        /*008e*/ 	.short	0x002c


	//----- nvinfo : EIATTR_PARAM_CBANK
	.align		4
        /*0090*/ 	.byte	0x04, 0x0a
        /*0092*/ 	.short	(.L_27 - .L_26)
	.align		4
.L_26:
        /*0094*/ 	.word	index@(.nv.constant0.triton_poi_fused_add_mean_std_7)
        /*0098*/ 	.short	0x0210
        /*009a*/ 	.short	0x002c


	//----- nvinfo : EIATTR_SW_WAR
	.align		4
.L_27:
        /*009c*/ 	.byte	0x04, 0x36
        /*009e*/ 	.short	(.L_29 - .L_28)
.L_28:
        /*00a0*/ 	.word	0x00000008
.L_29:


//--------------------- .nv.callgraph             --------------------------
	.section	.nv.callgraph,"",@"SHT_CUDA_CALLGRAPH"
	.align	4
	.sectionentsize	8
	.align		4
        /*0000*/ 	.word	0x00000000
	.align		4
        /*0004*/ 	.word	0xffffffff
	.align		4
        /*0008*/ 	.word	0x00000000
	.align		4
        /*000c*/ 	.word	0xfffffffe
	.align		4
        /*0010*/ 	.word	0x00000000
	.align		4
        /*0014*/ 	.word	0xfffffffd
	.align		4
        /*0018*/ 	.word	0x00000000
	.align		4
        /*001c*/ 	.word	0xfffffffc


//--------------------- .text.triton_poi_fused_add_mean_std_7 --------------------------
	.section	.text.triton_poi_fused_add_mean_std_7,"ax",@progbits
	.align	128
        .global         triton_poi_fused_add_mean_std_7
        .type           triton_poi_fused_add_mean_std_7,@function
        .size           triton_poi_fused_add_mean_std_7,(.L_x_1 - triton_poi_fused_add_mean_std_7)
        .other          triton_poi_fused_add_mean_std_7,@"STO_CUDA_ENTRY STV_DEFAULT"
triton_poi_fused_add_mean_std_7:
.text.triton_poi_fused_add_mean_std_7:
[----:B------:R-:W0:Y:S01]  /*0000*/  LDC R1, c[0x0][0x28] ;  /* 0x00000a00ff017b82 */ /* 0x000e220000000800 */
[----:B------:R-:W1:Y:S07]  /*0010*/  S2R R20, SR_TID.X ;  /* 0x0000000000147919 */ /* 0x000e6e0000002100 */
[----:B------:R-:W2:Y:S01]  /*0020*/  LDC.64 R4, c[0x0][0x220] ;  /* 0x00008800ff047b82 */ /* 0x000ea20000000a00 */
[----:B------:R-:W-:Y:S01]  /*0030*/  HFMA2.MMA R8, -RZ, RZ, 0, 0 ;  /* 0x00000000ff087435 */ /* 0x000fe200000001ff */
[----:B------:R-:W-:Y:S01]  /*0040*/  MOV R12, RZ ;  /* 0x000000ff000c7202 */ /* 0x000fe20000000f00 */
[----:B------:R-:W3:Y:S05]  /*0050*/  S2R R9, SR_CTAID.X ;  /* 0x0000000000097919 */ /* 0x000eea0000002500 */
[----:B------:R-:W4:Y:S08]  /*0060*/  LDC.64 R2, c[0x0][0x218] ;  /* 0x00008600ff027b82 */ /* 0x000f300000000a00 */
[----:B------:R-:W5:Y:S01]  /*0070*/  LDC.64 R6, c[0x0][0x228] ;  /* 0x00008a00ff067b82 */ /* 0x000f620000000a00 */
[----:B------:R-:W-:Y:S01]  /*0080*/  ULDC.64 UR4, c[0x0][0x208] ;  /* 0x0000820000047ab9 */ /* 0x000fe20000000a00 */
[----:B------:R-:W-:Y:S01]  /*0090*/  CS2R R14, SRZ ;  /* 0x00000000000e7805 */ /* 0x000fe2000001ff00 */
[----:B------:R-:W-:Y:S01]  /*00a0*/  HFMA2.MMA R18, -RZ, RZ, 0, 0 ;  /* 0x00000000ff127435 */ /* 0x000fe200000001ff */
[----:B-1----:R-:W-:-:S04]  /*00b0*/  LOP3.LUT R0, R20, 0xf, RZ, 0xc0, !PT ;  /* 0x0000000f14007812 */ /* 0x002fc800078ec0ff */
[----:B---3--:R-:W-:-:S04]  /*00c0*/  LEA R9, R9, R0, 0x4 ;  /* 0x0000000009097211 */ /* 0x008fc800078e20ff */
[C---:B------:R-:W-:Y:S01]  /*00d0*/  ISETP.GE.AND P0, PT, R9.reuse, 0x10, PT ;  /* 0x000000100900780c */ /* 0x040fe20003f06270 */
[----:B------:R-:W-:Y:S01]  /*00e0*/  HFMA2.MMA R10, -RZ, RZ, 0, 0 ;  /* 0x00000000ff0a7435 */ /* 0x000fe200000001ff */
[----:B------:R-:W-:Y:S01]  /*00f0*/  SHF.L.U32 R11, R9, 0x2, RZ ;  /* 0x00000002090b7819 */ /* 0x000fe200000006ff */
[----:B-----5:R-:W3:Y:S01]  /*0100*/  LDG.E R13, desc[UR4][R6.64+0x4] ;  /* 0x00000404060d7981 */ /* 0x020ee2000c1e1900 */
[----:B------:R-:W-:-:S03]  /*0110*/  MOV R0, RZ ;  /* 0x000000ff00007202 */ /* 0x000fc60000000f00 */
[C---:B--2---:R-:W-:Y:S01]  /*0120*/  IMAD.WIDE R4, R11.reuse, 0x4, R4 ;  /* 0x000000040b047825 */ /* 0x044fe200078e0204 */
[----:B------:R-:W2:Y:S03]  /*0130*/  LDG.E R16, desc[UR4][R6.64+0x8] ;  /* 0x0000080406107981 */ /* 0x000ea6000c1e1900 */
[----:B----4-:R-:W-:Y:S01]  /*0140*/  IMAD.WIDE R2, R11, 0x4, R2 ;  /* 0x000000040b027825 */ /* 0x010fe200078e0202 */
[----:B------:R-:W-:Y:S01]  /*0150*/  MOV R17, RZ ;  /* 0x000000ff00117202 */ /* 0x000fe20000000f00 */
[----:B------:R-:W4:Y:S04]  /*0160*/  @!P0 LDG.E.EL R8, desc[UR4][R4.64] ;  /* 0x0000000404088981 */ /* 0x000f28000c2e1900 */
[----:B------:R-:W3:Y:S04]  /*0170*/  @!P0 LDG.E.EL R12, desc[UR4][R4.64+0x4] ;  /* 0x00000404040c8981 */ /* 0x000ee8000c2e1900 */
[----:B------:R-:W4:Y:S04]  /*0180*/  LDG.E R11, desc[UR4][R6.64] ;  /* 0x00000004060b7981 */ /* 0x000f28000c1e1900 */
[----:B------:R-:W2:Y:S04]  /*0190*/  @!P0 LDG.E.EL R15, desc[UR4][R4.64+0x8] ;  /* 0x00000804040f8981 */ /* 0x000ea8000c2e1900 */
[----:B------:R-:W5:Y:S04]  /*01a0*/  @!P0 LDG.E.EL R0, desc[UR4][R2.64] ;  /* 0x0000000402008981 */ /* 0x000f68000c2e1900 */
[----:B------:R-:W5:Y:S04]  /*01b0*/  @!P0 LDG.E.EL R10, desc[UR4][R2.64+0x4] ;  /* 0x00000404020a8981 */ /* 0x000f68000c2e1900 */
[----:B------:R1:W5:Y:S04]  /*01c0*/  @!P0 LDG.E.EL R18, desc[UR4][R4.64+0xc] ;  /* 0x00000c0404128981 */ /* 0x000368000c2e1900 */
[----:B------:R1:W5:Y:S04]  /*01d0*/  LDG.E R19, desc[UR4][R6.64+0xc] ;  /* 0x00000c0406137981 */ /* 0x000368000c1e1900 */
[----:B------:R-:W5:Y:S01]  /*01e0*/  @!P0 LDG.E.EL R14, desc[UR4][R2.64+0x8] ;  /* 0x00000804020e8981 */ /* 0x000f62000c2e1900 */
[----:B-1----:R-:W1:Y:S03]  /*01f0*/  LDC.64 R4, c[0x0][0x230] ;  /* 0x00008c00ff047b82 */ /* 0x002e660000000a00 */
[----:B------:R1:W5:Y:S01]  /*0200*/  @!P0 LDG.E.EL R17, desc[UR4][R2.64+0xc] ;  /* 0x00000c0402118981 */ /* 0x000362000c2e1900 */
[----:B------:R-:W-:-:S04]  /*0210*/  LOP3.LUT P0, RZ, R20, 0x10, RZ, 0xc0, !PT ;  /* 0x0000001014ff7812 */ /* 0x000fc8000780c0ff */
[----:B------:R-:W1:Y:S01]  /*0220*/  LDC.64 R6, c[0x0][0x210] ;  /* 0x00008400ff067b82 */ /* 0x000e620000000a00 */
[C---:B------:R-:W-:Y:S01]  /*0230*/  ISETP.LT.AND P0, PT, R9.reuse, 0x10, !P0 ;  /* 0x000000100900780c */ /* 0x040fe20004701270 */
[----:B01----:R-:W-:-:S04]  /*0240*/  IMAD.WIDE R2, R9, 0x4, R4 ;  /* 0x0000000409027825 */ /* 0x003fc800078e0204 */
[----:B------:R-:W-:-:S04]  /*0250*/  IMAD.WIDE R4, R9, 0x4, R6 ;  /* 0x0000000409047825 */ /* 0x000fc800078e0206 */
[----:B---3--:R-:W-:Y:S01]  /*0260*/  FADD R13, R13, R12 ;  /* 0x0000000c0d0d7221 */ /* 0x008fe20000000000 */
[----:B----4-:R-:W-:Y:S01]  /*0270*/  FADD R11, R11, R8 ;  /* 0x000000080b0b7221 */ /* 0x010fe20000000000 */
[----:B--2---:R-:W-:-:S03]  /*0280*/  FADD R15, R16, R15 ;  /* 0x0000000f100f7221 */ /* 0x004fc60000000000 */
[----:B-----5:R-:W-:Y:S01]  /*0290*/  FADD R0, R11, R0 ;  /* 0x000000000b007221 */ /* 0x020fe20000000000 */
[----:B------:R-:W-:-:S04]  /*02a0*/  FADD R13, R13, R10 ;  /* 0x0000000a0d0d7221 */ /* 0x000fc80000000000 */
[----:B------:R-:W-:Y:S01]  /*02b0*/  FADD R8, R0, R13 ;  /* 0x0000000d00087221 */ /* 0x000fe20000000000 */
[----:B------:R-:W-:Y:S01]  /*02c0*/  FADD R18, R19, R18 ;  /* 0x0000001213127221 */ /* 0x000fe20000000000 */
[----:B------:R-:W-:-:S03]  /*02d0*/  FADD R15, R15, R14 ;  /* 0x0000000e0f0f7221 */ /* 0x000fc60000000000 */
[----:B------:R-:W-:Y:S01]  /*02e0*/  FADD R17, R18, R17 ;  /* 0x0000001112117221 */ /* 0x000fe20000000000 */
[----:B------:R-:W-:-:S04]  /*02f0*/  FADD R8, R8, R15 ;  /* 0x0000000f08087221 */ /* 0x000fc80000000000 */
[----:B------:R-:W-:-:S04]  /*0300*/  FADD R8, R17, R8 ;  /* 0x0000000811087221 */ /* 0x000fc80000000000 */
[----:B------:R-:W-:-:S04]  /*0310*/  FMUL R8, R8, 0.25 ;  /* 0x3e80000008087820 */ /* 0x000fc80000400000 */
[--C-:B------:R-:W-:Y:S01]  /*0320*/  FADD R13, R13, -R8.reuse ;  /* 0x800000080d0d7221 */ /* 0x100fe20000000000 */
[----:B------:R-:W-:-:S03]  /*0330*/  FADD R0, R0, -R8 ;  /* 0x8000000800007221 */ /* 0x000fc60000000000 */
[----:B------:R-:W-:-:S04]  /*0340*/  FMUL R13, R13, R13 ;  /* 0x0000000d0d0d7220 */ /* 0x000fc80000400000 */
[----:B------:R-:W-:Y:S01]  /*0350*/  FFMA R13, R0, R0, R13 ;  /* 0x00000000000d7223 */ /* 0x000fe2000000000d */
[--C-:B------:R-:W-:Y:S01]  /*0360*/  FADD R0, R15, -R8.reuse ;  /* 0x800000080f007221 */ /* 0x100fe20000000000 */
[----:B------:R0:W-:Y:S03]  /*0370*/  @P0 STG.E desc[UR4][R2.64], R8 ;  /* 0x0000000802000986 */ /* 0x0001e6000c101904 */
[----:B------:R-:W-:Y:S01]  /*0380*/  FFMA R13, R0, R0, R13 ;  /* 0x00000000000d7223 */ /* 0x000fe2000000000d */
[----:B------:R-:W-:-:S04]  /*0390*/  FADD R0, R17, -R8 ;  /* 0x8000000811007221 */ /* 0x000fc80000000000 */
[----:B------:R-:W-:Y:S01]  /*03a0*/  FFMA R13, R0, R0, R13 ;  /* 0x00000000000d7223 */ /* 0x000fe2000000000d */
[----:B0-----:R-:W-:Y:S06]  /*03b0*/  @!P0 EXIT ;  /* 0x000000000000894d */ /* 0x001fec0003800000 */
[----:B------:R-:W-:-:S05]  /*03c0*/  FMUL R13, R13, 0.3333333432674407959 ;  /* 0x3eaaaaab0d0d7820 */ /* 0x000fca0000400000 */
[----:B------:R-:W-:Y:S01]  /*03d0*/  STG.E desc[UR4][R4.64], R13 ;  /* 0x0000000d04007986 */ /* 0x000fe2000c101904 */
[----:B------:R-:W-:Y:S05]  /*03e0*/  EXIT ;  /* 0x000000000000794d */ /* 0x000fea0003800000 */
.L_x_0:
[----:B------:R-:W-:-:S00]  /*03f0*/  BRA `(.L_x_0) ;  /* 0xfffffffc00fc7947 */ /* 0x000fc0000383ffff */
[----:B------:R-:W-:-:S00]  /*0400*/  NOP ;  /* 0x0000000000007918 */ /* 0x000fc00000000000 */
[----:B------:R-:W-:-:S00]  /*0410*/  NOP ;  /* 0x0000000000007918 */ /* 0x000fc00000000000 */
[----:B------:R-:W-:-:S00]  /*0420*/  NOP ;  /* 0x0000000000007918 */ /* 0x000fc00000000000 */
[----:B------:R-:W-:-:S00]  /*0430*/  NOP ;  /* 0x0000000000007918 */ /* 0x000fc00000000000 */
[----:B------:R-:W-:-:S00]  /*0440*/  NOP ;  /* 0x0000000000007918 */ /* 0x000fc00000000000 */
[----:B------:R-:W-:-:S00]  /*0450*/  NOP ;  /* 0x0000000000007918 */ /* 0x000fc00000000000 */
[----:B------:R-:W-:-:S00]  /*0460*/  NOP ;  /* 0x0000000000007918 */ /* 0x000fc00000000000 */
[----:B------:R-:W-:-:S00]  /*0470*/  NOP ;  /* 0x0000000000007918 */ /* 0x000fc00000000000 */
.L_x_1:


//--------------------- .nv.constant0.triton_poi_fused_add_mean_std_7 --------------------------
	.section	.nv.constant0.triton_poi_fused_add_mean_std_7,"a",@progbits
	.sectionflags	@""
	.align	4
.nv.constant0.triton_poi_fused_add_mean_std_7:
	.zero		572
